//
// Generated by NVIDIA NVVM Compiler
//
// Compiler Build ID: CL-36424714
// Cuda compilation tools, release 13.0, V13.0.88
// Based on NVVM 20.0.0
//

.version 9.0
.target sm_100
.address_size 64

	// .globl	_Z24grid_sampling_gpu_kerneliifffiiiPKfPKiPiS3_S3_S3_
.extern .func  (.param .b32 func_retval0) vprintf
(
	.param .b64 vprintf_param_0,
	.param .b64 vprintf_param_1
)
;
.global .align 1 .b8 $str[42] = {71, 114, 105, 100, 83, 97, 109, 112, 108, 105, 110, 103, 79, 112, 32, 101, 120, 105, 116, 115, 32, 100, 117, 101, 32, 116, 111, 32, 118, 111, 105, 100, 32, 105, 110, 112, 117, 116, 115, 46, 10};

.visible .entry _Z24grid_sampling_gpu_kerneliifffiiiPKfPKiPiS3_S3_S3_(
	.param .u32 _Z24grid_sampling_gpu_kerneliifffiiiPKfPKiPiS3_S3_S3__param_0,
	.param .u32 _Z24grid_sampling_gpu_kerneliifffiiiPKfPKiPiS3_S3_S3__param_1,
	.param .f32 _Z24grid_sampling_gpu_kerneliifffiiiPKfPKiPiS3_S3_S3__param_2,
	.param .f32 _Z24grid_sampling_gpu_kerneliifffiiiPKfPKiPiS3_S3_S3__param_3,
	.param .f32 _Z24grid_sampling_gpu_kerneliifffiiiPKfPKiPiS3_S3_S3__param_4,
	.param .u32 _Z24grid_sampling_gpu_kerneliifffiiiPKfPKiPiS3_S3_S3__param_5,
	.param .u32 _Z24grid_sampling_gpu_kerneliifffiiiPKfPKiPiS3_S3_S3__param_6,
	.param .u32 _Z24grid_sampling_gpu_kerneliifffiiiPKfPKiPiS3_S3_S3__param_7,
	.param .u64 .ptr .align 1 _Z24grid_sampling_gpu_kerneliifffiiiPKfPKiPiS3_S3_S3__param_8,
	.param .u64 .ptr .align 1 _Z24grid_sampling_gpu_kerneliifffiiiPKfPKiPiS3_S3_S3__param_9,
	.param .u64 .ptr .align 1 _Z24grid_sampling_gpu_kerneliifffiiiPKfPKiPiS3_S3_S3__param_10,
	.param .u64 .ptr .align 1 _Z24grid_sampling_gpu_kerneliifffiiiPKfPKiPiS3_S3_S3__param_11,
	.param .u64 .ptr .align 1 _Z24grid_sampling_gpu_kerneliifffiiiPKfPKiPiS3_S3_S3__param_12,
	.param .u64 .ptr .align 1 _Z24grid_sampling_gpu_kerneliifffiiiPKfPKiPiS3_S3_S3__param_13
)
{
	.reg .pred 	%p<8>;
	.reg .b32 	%r<33>;
	.reg .b32 	%f<10>;
	.reg .b64 	%rd<24>;

	ld.param.u32 	%r6, [_Z24grid_sampling_gpu_kerneliifffiiiPKfPKiPiS3_S3_S3__param_0];
	ld.param.u32 	%r7, [_Z24grid_sampling_gpu_kerneliifffiiiPKfPKiPiS3_S3_S3__param_1];
	ld.param.f32 	%f1, [_Z24grid_sampling_gpu_kerneliifffiiiPKfPKiPiS3_S3_S3__param_2];
	ld.param.f32 	%f2, [_Z24grid_sampling_gpu_kerneliifffiiiPKfPKiPiS3_S3_S3__param_3];
	ld.param.f32 	%f3, [_Z24grid_sampling_gpu_kerneliifffiiiPKfPKiPiS3_S3_S3__param_4];
	ld.param.u32 	%r8, [_Z24grid_sampling_gpu_kerneliifffiiiPKfPKiPiS3_S3_S3__param_5];
	ld.param.u32 	%r9, [_Z24grid_sampling_gpu_kerneliifffiiiPKfPKiPiS3_S3_S3__param_6];
	ld.param.u32 	%r10, [_Z24grid_sampling_gpu_kerneliifffiiiPKfPKiPiS3_S3_S3__param_7];
	ld.param.u64 	%rd3, [_Z24grid_sampling_gpu_kerneliifffiiiPKfPKiPiS3_S3_S3__param_8];
	ld.param.u64 	%rd7, [_Z24grid_sampling_gpu_kerneliifffiiiPKfPKiPiS3_S3_S3__param_10];
	ld.param.u64 	%rd4, [_Z24grid_sampling_gpu_kerneliifffiiiPKfPKiPiS3_S3_S3__param_11];
	ld.param.u64 	%rd5, [_Z24grid_sampling_gpu_kerneliifffiiiPKfPKiPiS3_S3_S3__param_12];
	ld.param.u64 	%rd6, [_Z24grid_sampling_gpu_kerneliifffiiiPKfPKiPiS3_S3_S3__param_13];
	cvta.to.global.u64 	%rd1, %rd7;
	mul.lo.s32 	%r11, %r7, %r6;
	setp.gt.s32 	%p1, %r11, 0;
	@%p1 bra 	$L__BB0_2;
	mov.u64 	%rd22, $str;
	cvta.global.u64 	%rd23, %rd22;
	{ // callseq 0, 0
	.param .b64 param0;
	st.param.b64 	[param0], %rd23;
	.param .b64 param1;
	st.param.b64 	[param1], 0;
	.param .b32 retval0;
	call.uni (retval0), 
	vprintf, 
	(
	param0, 
	param1
	);
	ld.param.b32 	%r29, [retval0];
	} // callseq 0
	bra.uni 	$L__BB0_10;
$L__BB0_2:
	mov.u32 	%r12, %tid.x;
	mov.u32 	%r13, %ctaid.x;
	mov.u32 	%r14, %ntid.x;
	mad.lo.s32 	%r1, %r13, %r14, %r12;
	setp.ge.s32 	%p2, %r1, %r7;
	@%p2 bra 	$L__BB0_10;
	add.s32 	%r2, %r6, -1;
	setp.lt.s32 	%p3, %r6, 2;
	mov.u32 	%r32, %r2;
	@%p3 bra 	$L__BB0_8;
	mov.b32 	%r31, 0;
$L__BB0_5:
	mul.wide.u32 	%rd8, %r31, 4;
	add.s64 	%rd2, %rd1, %rd8;
	ld.global.u32 	%r16, [%rd2];
	setp.lt.s32 	%p4, %r1, %r16;
	@%p4 bra 	$L__BB0_7;
	ld.global.u32 	%r17, [%rd2+4];
	setp.lt.s32 	%p5, %r1, %r17;
	mov.u32 	%r32, %r31;
	@%p5 bra 	$L__BB0_8;
$L__BB0_7:
	add.s32 	%r31, %r31, 1;
	setp.ne.s32 	%p6, %r31, %r2;
	mov.u32 	%r32, %r2;
	@%p6 bra 	$L__BB0_5;
$L__BB0_8:
	mul.lo.s32 	%r18, %r1, 3;
	cvta.to.global.u64 	%rd9, %rd3;
	mul.wide.s32 	%rd10, %r18, 4;
	add.s64 	%rd11, %rd9, %rd10;
	ld.global.f32 	%f4, [%rd11];
	div.rn.f32 	%f5, %f4, %f1;
	cvt.rzi.s32.f32 	%r19, %f5;
	ld.global.f32 	%f6, [%rd11+4];
	div.rn.f32 	%f7, %f6, %f2;
	cvt.rzi.s32.f32 	%r20, %f7;
	ld.global.f32 	%f8, [%rd11+8];
	div.rn.f32 	%f9, %f8, %f3;
	cvt.rzi.s32.f32 	%r21, %f9;
	mad.lo.s32 	%r22, %r32, %r8, %r19;
	mad.lo.s32 	%r23, %r22, %r9, %r20;
	mad.lo.s32 	%r24, %r23, %r10, %r21;
	cvta.to.global.u64 	%rd12, %rd6;
	mul.wide.s32 	%rd13, %r24, 4;
	add.s64 	%rd14, %rd12, %rd13;
	atom.global.add.u32 	%r25, [%rd14], 1;
	setp.ne.s32 	%p7, %r25, 0;
	@%p7 bra 	$L__BB0_10;
	cvta.to.global.u64 	%rd15, %rd5;
	mul.wide.s32 	%rd16, %r32, 4;
	add.s64 	%rd17, %rd15, %rd16;
	atom.global.add.u32 	%r26, [%rd17], 1;
	add.s64 	%rd18, %rd1, %rd16;
	ld.global.u32 	%r27, [%rd18];
	add.s32 	%r28, %r27, %r26;
	cvta.to.global.u64 	%rd19, %rd4;
	mul.wide.s32 	%rd20, %r28, 4;
	add.s64 	%rd21, %rd19, %rd20;
	st.global.u32 	[%rd21], %r1;
$L__BB0_10:
	ret;

}


// ===== COMPILED SASS (sm_100) =====

	.target	sm_100

	.elftype	@"ET_EXEC"


//--------------------- .note.nv.tkinfo           --------------------------
	.section	.note.nv.tkinfo,"",@"SHT_NOTE"
	.sectionflags	@"SHF_NOTE_NV_TKINFO"
	.tkinfo
        /*0018*/ 	.word	0x00000002
        /*0030*/ 	.string	""
        /*0030*/ 	.string	"ptxas"
        /*0030*/ 	.string	"Cuda compilation tools, release 13.0, V13.0.88"
        /*0030*/ 	.string	"Build cuda_13.0.r13.0/compiler.36424714_0"
        /*0030*/ 	.string	"-arch sm_100 -m 64 "



//--------------------- .note.nv.cuinfo           --------------------------
	.section	.note.nv.cuinfo,"",@"SHT_NOTE"
	.sectionflags	@"SHF_NOTE_NV_CUINFO"
        /*0018*/ 	.short	0x0002
        /*001a*/ 	.short	0x0064
        /*001c*/ 	.short	0x0082
	.zero		2


//--------------------- .nv.info                  --------------------------
	.section	.nv.info,"",@"SHT_CUDA_INFO"
	.align	4


	//----- nvinfo : EIATTR_REGCOUNT
	.align		4
        /*0000*/ 	.byte	0x04, 0x2f
        /*0002*/ 	.short	(.L_2 - .L_1)
	.align		4
.L_1:
        /*0004*/ 	.word	index@(_Z24grid_sampling_gpu_kerneliifffiiiPKfPKiPiS3_S3_S3_)
        /*0008*/ 	.word	0x00000018


	//----- nvinfo : EIATTR_FRAME_SIZE
	.align		4
.L_2:
        /*000c*/ 	.byte	0x04, 0x11
        /*000e*/ 	.short	(.L_4 - .L_3)
	.align		4
.L_3:
        /*0010*/ 	.word	index@($__internal_0_$__cuda_sm3x_div_rn_noftz_f32_slowpath)
        /*0014*/ 	.word	0x00000000


	//----- nvinfo : EIATTR_FRAME_SIZE
	.align		4
.L_4:
        /*0018*/ 	.byte	0x04, 0x11
        /*001a*/ 	.short	(.L_6 - .L_5)
	.align		4
.L_5:
        /*001c*/ 	.word	index@(_Z24grid_sampling_gpu_kerneliifffiiiPKfPKiPiS3_S3_S3_)
        /*0020*/ 	.word	0x00000000


	//----- nvinfo : EIATTR_MIN_STACK_SIZE
	.align		4
.L_6:
        /*0024*/ 	.byte	0x04, 0x12
        /*0026*/ 	.short	(.L_8 - .L_7)
	.align		4
.L_7:
        /*0028*/ 	.word	index@(_Z24grid_sampling_gpu_kerneliifffiiiPKfPKiPiS3_S3_S3_)
        /*002c*/ 	.word	0x00000000
.L_8:


//--------------------- .nv.compat                --------------------------
	.section	.nv.compat,"",@"SHT_CUDA_COMPAT_INFO"
	.align	4
        /*0000*/ 	.byte	0x02, 0x09, 0x00, 0x00, 0x02, 0x02, 0x01, 0x00, 0x02, 0x05, 0x05, 0x00, 0x03, 0x07, 0x01, 0x01
        /*0010*/ 	.byte	0x02, 0x03, 0x00, 0x00, 0x02, 0x06, 0x01, 0x00, 0x04, 0x0b, 0x08, 0x00, 0x01, 0x00, 0x00, 0x00
        /*0020*/ 	.byte	0x00, 0x00, 0x00, 0x00


//--------------------- .nv.info._Z24grid_sampling_gpu_kerneliifffiiiPKfPKiPiS3_S3_S3_ --------------------------
	.section	.nv.info._Z24grid_sampling_gpu_kerneliifffiiiPKfPKiPiS3_S3_S3_,"",@"SHT_CUDA_INFO"
	.sectionflags	@""
	.align	4


	//----- nvinfo : EIATTR_CUDA_API_VERSION
	.align		4
        /*0000*/ 	.byte	0x04, 0x37
        /*0002*/ 	.short	(.L_10 - .L_9)
.L_9:
        /*0004*/ 	.word	0x00000082


	//----- nvinfo : EIATTR_KPARAM_INFO
	.align		4
.L_10:
        /*0008*/ 	.byte	0x04, 0x17
        /*000a*/ 	.short	(.L_12 - .L_11)
.L_11:
        /*000c*/ 	.word	0x00000000
        /*0010*/ 	.short	0x000d
        /*0012*/ 	.short	0x0048
        /*0014*/ 	.byte	0x00, 0xf5, 0x21, 0x00


	//----- nvinfo : EIATTR_KPARAM_INFO
	.align		4
.L_12:
        /*0018*/ 	.byte	0x04, 0x17
        /*001a*/ 	.short	(.L_14 - .L_13)
.L_13:
        /*001c*/ 	.word	0x00000000
        /*0020*/ 	.short	0x000c
        /*0022*/ 	.short	0x0040
        /*0024*/ 	.byte	0x00, 0xf5, 0x21, 0x00


	//----- nvinfo : EIATTR_KPARAM_INFO
	.align		4
.L_14:
        /*0028*/ 	.byte	0x04, 0x17
        /*002a*/ 	.short	(.L_16 - .L_15)
.L_15:
        /*002c*/ 	.word	0x00000000
        /*0030*/ 	.short	0x000b
        /*0032*/ 	.short	0x0038
        /*0034*/ 	.byte	0x00, 0xf5, 0x21, 0x00


	//----- nvinfo : EIATTR_KPARAM_INFO
	.align		4
.L_16:
        /*0038*/ 	.byte	0x04, 0x17
        /*003a*/ 	.short	(.L_18 - .L_17)
.L_17:
        /*003c*/ 	.word	0x00000000
        /*0040*/ 	.short	0x000a
        /*0042*/ 	.short	0x0030
        /*0044*/ 	.byte	0x00, 0xf5, 0x21, 0x00


	//----- nvinfo : EIATTR_KPARAM_INFO
	.align		4
.L_18:
        /*0048*/ 	.byte	0x04, 0x17
        /*004a*/ 	.short	(.L_20 - .L_19)
.L_19:
        /*004c*/ 	.word	0x00000000
        /*0050*/ 	.short	0x0009
        /*0052*/ 	.short	0x0028
        /*0054*/ 	.byte	0x00, 0xf5, 0x21, 0x00


	//----- nvinfo : EIATTR_KPARAM_INFO
	.align		4
.L_20:
        /*0058*/ 	.byte	0x04, 0x17
        /*005a*/ 	.short	(.L_22 - .L_21)
.L_21:
        /*005c*/ 	.word	0x00000000
        /*0060*/ 	.short	0x0008
        /*0062*/ 	.short	0x0020
        /*0064*/ 	.byte	0x00, 0xf5, 0x21, 0x00


	//----- nvinfo : EIATTR_KPARAM_INFO
	.align		4
.L_22:
        /*0068*/ 	.byte	0x04, 0x17
        /*006a*/ 	.short	(.L_24 - .L_23)
.L_23:
        /*006c*/ 	.word	0x00000000
        /*0070*/ 	.short	0x0007
        /*0072*/ 	.short	0x001c
        /*0074*/ 	.byte	0x00, 0xf0, 0x11, 0x00


	//----- nvinfo : EIATTR_KPARAM_INFO
	.align		4
.L_24:
        /*0078*/ 	.byte	0x04, 0x17
        /*007a*/ 	.short	(.L_26 - .L_25)
.L_25:
        /*007c*/ 	.word	0x00000000
        /*0080*/ 	.short	0x0006
        /*0082*/ 	.short	0x0018
        /*0084*/ 	.byte	0x00, 0xf0, 0x11, 0x00


	//----- nvinfo : EIATTR_KPARAM_INFO
	.align		4
.L_26:
        /*0088*/ 	.byte	0x04, 0x17
        /*008a*/ 	.short	(.L_28 - .L_27)
.L_27:
        /*008c*/ 	.word	0x00000000
        /*0090*/ 	.short	0x0005
        /*0092*/ 	.short	0x0014
        /*0094*/ 	.byte	0x00, 0xf0, 0x11, 0x00


	//----- nvinfo : EIATTR_KPARAM_INFO
	.align		4
.L_28:
        /*0098*/ 	.byte	0x04, 0x17
        /*009a*/ 	.short	(.L_30 - .L_29)
.L_29:
        /*009c*/ 	.word	0x00000000
        /*00a0*/ 	.short	0x0004
        /*00a2*/ 	.short	0x0010
        /*00a4*/ 	.byte	0x00, 0xf0, 0x11, 0x00


	//----- nvinfo : EIATTR_KPARAM_INFO
	.align		4
.L_30:
        /*00a8*/ 	.byte	0x04, 0x17
        /*00aa*/ 	.short	(.L_32 - .L_31)
.L_31:
        /*00ac*/ 	.word	0x00000000
        /*00b0*/ 	.short	0x0003
        /*00b2*/ 	.short	0x000c
        /*00b4*/ 	.byte	0x00, 0xf0, 0x11, 0x00


	//----- nvinfo : EIATTR_KPARAM_INFO
	.align		4
.L_32:
        /*00b8*/ 	.byte	0x04, 0x17
        /*00ba*/ 	.short	(.L_34 - .L_33)
.L_33:
        /*00bc*/ 	.word	0x00000000
        /*00c0*/ 	.short	0x0002
        /*00c2*/ 	.short	0x0008
        /*00c4*/ 	.byte	0x00, 0xf0, 0x11, 0x00


	//----- nvinfo : EIATTR_KPARAM_INFO
	.align		4
.L_34:
        /*00c8*/ 	.byte	0x04, 0x17
        /*00ca*/ 	.short	(.L_36 - .L_35)
.L_35:
        /*00cc*/ 	.word	0x00000000
        /*00d0*/ 	.short	0x0001
        /*00d2*/ 	.short	0x0004
        /*00d4*/ 	.byte	0x00, 0xf0, 0x11, 0x00


	//----- nvinfo : EIATTR_KPARAM_INFO
	.align		4
.L_36:
        /*00d8*/ 	.byte	0x04, 0x17
        /*00da*/ 	.short	(.L_38 - .L_37)
.L_37:
        /*00dc*/ 	.word	0x00000000
        /*00e0*/ 	.short	0x0000
        /*00e2*/ 	.short	0x0000
        /*00e4*/ 	.byte	0x00, 0xf0, 0x11, 0x00


	//----- nvinfo : EIATTR_SPARSE_MMA_MASK
	.align		4
.L_38:
        /*00e8*/ 	.byte	0x03, 0x50
        /*00ea*/ 	.short	0x0000


	//----- nvinfo : EIATTR_MAXREG_COUNT
	.align		4
        /*00ec*/ 	.byte	0x03, 0x1b
        /*00ee*/ 	.short	0x00ff


	//----- nvinfo : EIATTR_EXTERNS
	.align		4
        /*00f0*/ 	.byte	0x04, 0x0f
        /*00f2*/ 	.short	(.L_40 - .L_39)


	//   ....[0]....
	.align		4
.L_39:
        /*00f4*/ 	.word	index@(vprintf)


	//----- nvinfo : EIATTR_MERCURY_ISA_VERSION
	.align		4
.L_40:
        /*00f8*/ 	.byte	0x03, 0x5f
        /*00fa*/ 	.short	0x0101


	//----- nvinfo : EIATTR_VRC_CTA_INIT_COUNT
	.align		4
        /*00fc*/ 	.byte	0x02, 0x4a
	.zero		1
	.zero		1


	//----- nvinfo : EIATTR_SYSCALL_OFFSETS
	.align		4
        /*0100*/ 	.byte	0x04, 0x46
        /*0102*/ 	.short	(.L_42 - .L_41)


	//   ....[0]....
.L_41:
        /*0104*/ 	.word	0x000000c0


	//----- nvinfo : EIATTR_EXIT_INSTR_OFFSETS
	.align		4
.L_42:
        /*0108*/ 	.byte	0x04, 0x1c
        /*010a*/ 	.short	(.L_44 - .L_43)


	//   ....[0]....
.L_43:
        /*010c*/ 	.word	0x000000d0


	//   ....[1]....
        /*0110*/ 	.word	0x00000130


	//   ....[2]....
        /*0114*/ 	.word	0x000006e0


	//   ....[3]....
        /*0118*/ 	.word	0x00000790


	//----- nvinfo : EIATTR_CRS_STACK_SIZE
	.align		4
.L_44:
        /*011c*/ 	.byte	0x04, 0x1e
        /*011e*/ 	.short	(.L_46 - .L_45)
.L_45:
        /*0120*/ 	.word	0x00000000


	//----- nvinfo : EIATTR_CBANK_PARAM_SIZE
	.align		4
.L_46:
        /*0124*/ 	.byte	0x03, 0x19
        /*0126*/ 	.short	0x0050


	//----- nvinfo : EIATTR_PARAM_CBANK
	.align		4
        /*0128*/ 	.byte	0x04, 0x0a
        /*012a*/ 	.short	(.L_48 - .L_47)
	.align		4
.L_47:
        /*012c*/ 	.word	index@(.nv.constant0._Z24grid_sampling_gpu_kerneliifffiiiPKfPKiPiS3_S3_S3_)
        /*0130*/ 	.short	0x0380
        /*0132*/ 	.short	0x0050


	//----- nvinfo : EIATTR_SW_WAR
	.align		4
.L_48:
        /*0134*/ 	.byte	0x04, 0x36
        /*0136*/ 	.short	(.L_50 - .L_49)
.L_49:
        /*0138*/ 	.word	0x00000008
.L_50:


//--------------------- .nv.callgraph             --------------------------
	.section	.nv.callgraph,"",@"SHT_CUDA_CALLGRAPH"
	.align	4
	.sectionentsize	8
	.align		4
        /*0000*/ 	.word	0x00000000
	.align		4
        /*0004*/ 	.word	0xffffffff
	.align		4
        /*0008*/ 	.word	index@(_Z24grid_sampling_gpu_kerneliifffiiiPKfPKiPiS3_S3_S3_)
	.align		4
        /*000c*/ 	.word	index@(vprintf)
	.align		4
        /*0010*/ 	.word	0x00000000
	.align		4
        /*0014*/ 	.word	0xfffffffe
	.align		4
        /*0018*/ 	.word	0x00000000
	.align		4
        /*001c*/ 	.word	0xfffffffd
	.align		4
        /*0020*/ 	.word	0x00000000
	.align		4
        /*0024*/ 	.word	0xfffffffc


//--------------------- .nv.constant4             --------------------------
	.section	.nv.constant4,"a",@progbits
	.align	8
	.align		8
.nv.constant4:
        /*0000*/ 	.dword	vprintf
	.align		8
        /*0008*/ 	.dword	$str


//--------------------- .text._Z24grid_sampling_gpu_kerneliifffiiiPKfPKiPiS3_S3_S3_ --------------------------
	.section	.text._Z24grid_sampling_gpu_kerneliifffiiiPKfPKiPiS3_S3_S3_,"ax",@progbits
	.align	128
        .global         _Z24grid_sampling_gpu_kerneliifffiiiPKfPKiPiS3_S3_S3_
        .type           _Z24grid_sampling_gpu_kerneliifffiiiPKfPKiPiS3_S3_S3_,@function
        .size           _Z24grid_sampling_gpu_kerneliifffiiiPKfPKiPiS3_S3_S3_,(.L_x_25 - _Z24grid_sampling_gpu_kerneliifffiiiPKfPKiPiS3_S3_S3_)
        .other          _Z24grid_sampling_gpu_kerneliifffiiiPKfPKiPiS3_S3_S3_,@"STO_CUDA_ENTRY STV_DEFAULT"
_Z24grid_sampling_gpu_kerneliifffiiiPKfPKiPiS3_S3_S3_:
.text._Z24grid_sampling_gpu_kerneliifffiiiPKfPKiPiS3_S3_S3_:
[----:B------:R-:W0:Y:S01]  /*0000*/  LDC R1, c[0x0][0x37c] ;  /* 0x0000df00ff017b82 */ /* 0x000e220000000800 */
[----:B------:R-:W1:Y:S02]  /*0010*/  LDCU.64 UR8, c[0x0][0x380] ;  /* 0x00007000ff0877ac */ /* 0x000e640008000a00 */
[----:B-1----:R-:W-:-:S04]  /*0020*/  UIMAD UR4, UR9, UR8, URZ ;  /* 0x00000008090472a4 */ /* 0x002fc8000f8e02ff */
[----:B------:R-:W-:-:S09]  /*0030*/  UISETP.GT.AND UP0, UPT, UR4, URZ, UPT ;  /* 0x000000ff0400728c */ /* 0x000fd2000bf04270 */
[----:B------:R-:W-:Y:S05]  /*0040*/  BRA.U UP0, `(.L_x_0) ;  /* 0x0000000100247547 */ /* 0x000fea000b800000 */
[----:B------:R-:W-:Y:S01]  /*0050*/  MOV R0, 0x0 ;  /* 0x0000000000007802 */ /* 0x000fe20000000f00 */
[----:B------:R-:W1:Y:S01]  /*0060*/  LDCU.64 UR4, c[0x4][0x8] ;  /* 0x01000100ff0477ac */ /* 0x000e620008000a00 */
[----:B------:R-:W-:Y:S02]  /*0070*/  CS2R R6, SRZ ;  /* 0x0000000000067805 */ /* 0x000fe4000001ff00 */
[----:B------:R2:W3:Y:S01]  /*0080*/  LDC.64 R2, c[0x4][R0] ;  /* 0x0100000000027b82 */ /* 0x0004e20000000a00 */
[----:B-1----:R-:W-:Y:S02]  /*0090*/  IMAD.U32 R4, RZ, RZ, UR4 ;  /* 0x00000004ff047e24 */ /* 0x002fe4000f8e00ff */
[----:B--2---:R-:W-:-:S07]  /*00a0*/  IMAD.U32 R5, RZ, RZ, UR5 ;  /* 0x00000005ff057e24 */ /* 0x004fce000f8e00ff */
[----:B------:R-:W-:-:S07]  /*00b0*/  LEPC R20, `(.L_x_1) ;  /* 0x000000001014794e */ /* 0x000fce0000000000 */
[----:B0--3--:R-:W-:Y:S05]  /*00c0*/  CALL.ABS.NOINC R2 ;  /* 0x0000000002007343 */ /* 0x009fea0003c00000 */
.L_x_1:
[----:B------:R-:W-:Y:S05]  /*00d0*/  EXIT ;  /* 0x000000000000794d */ /* 0x000fea0003800000 */
.L_x_0:
[----:B------:R-:W1:Y:S01]  /*00e0*/  S2R R2, SR_TID.X ;  /* 0x0000000000027919 */ /* 0x000e620000002100 */
[----:B------:R-:W1:Y:S08]  /*00f0*/  S2UR UR4, SR_CTAID.X ;  /* 0x00000000000479c3 */ /* 0x000e700000002500 */
[----:B------:R-:W1:Y:S02]  /*0100*/  LDC R3, c[0x0][0x360] ;  /* 0x0000d800ff037b82 */ /* 0x000e640000000800 */
[----:B-1----:R-:W-:-:S05]  /*0110*/  IMAD R2, R3, UR4, R2 ;  /* 0x0000000403027c24 */ /* 0x002fca000f8e0202 */
[----:B------:R-:W-:-:S13]  /*0120*/  ISETP.GE.AND P0, PT, R2, UR9, PT ;  /* 0x0000000902007c0c */ /* 0x000fda000bf06270 */
[----:B------:R-:W-:Y:S05]  /*0130*/  @P0 EXIT ;  /* 0x000000000000094d */ /* 0x000fea0003800000 */
[----:B------:R-:W-:Y:S02]  /*0140*/  UISETP.GE.AND UP0, UPT, UR8, 0x2, UPT ;  /* 0x000000020800788c */ /* 0x000fe4000bf06270 */
[----:B------:R-:W-:Y:S01]  /*0150*/  UIADD3 UR4, UPT, UPT, UR8, -0x1, URZ ;  /* 0xffffffff08047890 */ /* 0x000fe2000fffe0ff */
[----:B------:R-:W1:Y:S05]  /*0160*/  LDCU.64 UR6, c[0x0][0x358] ;  /* 0x00006b00ff0677ac */ /* 0x000e6a0008000a00 */
[----:B------:R-:W-:Y:S01]  /*0170*/  IMAD.U32 R4, RZ, RZ, UR4 ;  /* 0x00000004ff047e24 */ /* 0x000fe2000f8e00ff */
[----:B------:R-:W-:Y:S06]  /*0180*/  BRA.U !UP0, `(.L_x_2) ;  /* 0x0000000108487547 */ /* 0x000fec000b800000 */
[----:B------:R-:W2:Y:S01]  /*0190*/  LDC.64 R6, c[0x0][0x3b0] ;  /* 0x0000ec00ff067b82 */ /* 0x000ea20000000a00 */
[----:B------:R-:W-:Y:S01]  /*01a0*/  BSSY.RECONVERGENT B0, `(.L_x_2) ;  /* 0x0000010000007945 */ /* 0x000fe20003800200 */
[----:B------:R-:W-:-:S07]  /*01b0*/  IMAD.MOV.U32 R4, RZ, RZ, RZ ;  /* 0x000000ffff047224 */ /* 0x000fce00078e00ff */
.L_x_6:
[----:B--2---:R-:W-:-:S05]  /*01c0*/  IMAD.WIDE.U32 R8, R4, 0x4, R6 ;  /* 0x0000000404087825 */ /* 0x004fca00078e0006 */
[----:B-1----:R-:W2:Y:S01]  /*01d0*/  LDG.E R3, desc[UR6][R8.64] ;  /* 0x0000000608037981 */ /* 0x002ea2000c1e1900 */
[----:B------:R-:W-:Y:S01]  /*01e0*/  BSSY.RELIABLE B1, `(.L_x_3) ;  /* 0x0000007000017945 */ /* 0x000fe20003800100 */
[----:B--2---:R-:W-:-:S13]  /*01f0*/  ISETP.GE.AND P0, PT, R2, R3, PT ;  /* 0x000000030200720c */ /* 0x004fda0003f06270 */
[----:B------:R-:W-:Y:S05]  /*0200*/  @!P0 BRA `(.L_x_4) ;  /* 0x0000000000108947 */ /* 0x000fea0003800000 */
[----:B------:R-:W2:Y:S02]  /*0210*/  LDG.E R9, desc[UR6][R8.64+0x4] ;  /* 0x0000040608097981 */ /* 0x000ea4000c1e1900 */
[----:B--2---:R-:W-:-:S13]  /*0220*/  ISETP.GE.AND P0, PT, R2, R9, PT ;  /* 0x000000090200720c */ /* 0x004fda0003f06270 */
[----:B------:R-:W-:Y:S05]  /*0230*/  @!P0 BREAK.RELIABLE B1 ;  /* 0x0000000000018942 */ /* 0x000fea0003800100 */
[----:B------:R-:W-:Y:S05]  /*0240*/  @!P0 BRA `(.L_x_5) ;  /* 0x0000000000148947 */ /* 0x000fea0003800000 */
.L_x_4:
[----:B------:R-:W-:Y:S05]  /*0250*/  BSYNC.RELIABLE B1 ;  /* 0x0000000000017941 */ /* 0x000fea0003800100 */
.L_x_3:
[----:B------:R-:W-:-:S04]  /*0260*/  IADD3 R4, PT, PT, R4, 0x1, RZ ;  /* 0x0000000104047810 */ /* 0x000fc80007ffe0ff */
[----:B------:R-:W-:-:S13]  /*0270*/  ISETP.NE.AND P0, PT, R4, UR4, PT ;  /* 0x0000000404007c0c */ /* 0x000fda000bf05270 */
[----:B------:R-:W-:Y:S05]  /*0280*/  @P0 BRA `(.L_x_6) ;  /* 0xfffffffc00cc0947 */ /* 0x000fea000383ffff */
[----:B------:R-:W-:-:S07]  /*0290*/  IMAD.U32 R4, RZ, RZ, UR4 ;  /* 0x00000004ff047e24 */ /* 0x000fce000f8e00ff */
.L_x_5:
[----:B------:R-:W-:Y:S05]  /*02a0*/  BSYNC.RECONVERGENT B0 ;  /* 0x0000000000007941 */ /* 0x000fea0003800200 */
.L_x_2:
[----:B------:R-:W2:Y:S01]  /*02b0*/  LDC.64 R6, c[0x0][0x3a0] ;  /* 0x0000e800ff067b82 */ /* 0x000ea20000000a00 */
[----:B------:R-:W-:-:S07]  /*02c0*/  IMAD R3, R2, 0x3, RZ ;  /* 0x0000000302037824 */ /* 0x000fce00078e02ff */
[----:B------:R-:W3:Y:S01]  /*02d0*/  LDC R9, c[0x0][0x388] ;  /* 0x0000e200ff097b82 */ /* 0x000ee20000000800 */
[----:B--2---:R-:W-:-:S05]  /*02e0*/  IMAD.WIDE R6, R3, 0x4, R6 ;  /* 0x0000000403067825 */ /* 0x004fca00078e0206 */
[----:B-1----:R-:W2:Y:S01]  /*02f0*/  LDG.E R0, desc[UR6][R6.64] ;  /* 0x0000000606007981 */ /* 0x002ea2000c1e1900 */
[----:B------:R-:W-:Y:S01]  /*0300*/  BSSY.RECONVERGENT B0, `(.L_x_7) ;  /* 0x000000e000007945 */ /* 0x000fe20003800200 */
[----:B---3--:R-:W1:Y:S02]  /*0310*/  MUFU.RCP R3, R9 ;  /* 0x0000000900037308 */ /* 0x008e640000001000 */
[----:B-1----:R-:W-:-:S04]  /*0320*/  FFMA R8, R3, -R9, 1 ;  /* 0x3f80000003087423 */ /* 0x002fc80000000809 */
[----:B------:R-:W-:Y:S02]  /*0330*/  FFMA R3, R3, R8, R3 ;  /* 0x0000000803037223 */ /* 0x000fe40000000003 */
[----:B--2---:R-:W1:Y:S02]  /*0340*/  FCHK P0, R0, R9 ;  /* 0x0000000900007302 */ /* 0x004e640000000000 */
[----:B------:R-:W-:-:S04]  /*0350*/  FFMA R5, R0, R3, RZ ;  /* 0x0000000300057223 */ /* 0x000fc800000000ff */
[----:B------:R-:W-:-:S04]  /*0360*/  FFMA R8, R5, -R9, R0 ;  /* 0x8000000905087223 */ /* 0x000fc80000000000 */
[----:B------:R-:W-:Y:S01]  /*0370*/  FFMA R5, R3, R8, R5 ;  /* 0x0000000803057223 */ /* 0x000fe20000000005 */
[----:B-1----:R-:W-:Y:S06]  /*0380*/  @!P0 BRA `(.L_x_8) ;  /* 0x0000000000148947 */ /* 0x002fec0003800000 */
[----:B------:R-:W1:Y:S01]  /*0390*/  LDCU UR4, c[0x0][0x388] ;  /* 0x00007100ff0477ac */ /* 0x000e620008000800 */
[----:B------:R-:W-:Y:S01]  /*03a0*/  MOV R10, 0x3d0 ;  /* 0x000003d0000a7802 */ /* 0x000fe20000000f00 */
[----:B-1----:R-:W-:-:S07]  /*03b0*/  IMAD.U32 R3, RZ, RZ, UR4 ;  /* 0x00000004ff037e24 */ /* 0x002fce000f8e00ff */
[----:B0-----:R-:W-:Y:S05]  /*03c0*/  CALL.REL.NOINC `($__internal_0_$__cuda_sm3x_div_rn_noftz_f32_slowpath) ;  /* 0x0000000000f47944 */ /* 0x001fea0003c00000 */
[----:B------:R-:W-:-:S07]  /*03d0*/  IMAD.MOV.U32 R5, RZ, RZ, R0 ;  /* 0x000000ffff057224 */ /* 0x000fce00078e0000 */
.L_x_8:
[----:B------:R-:W-:Y:S05]  /*03e0*/  BSYNC.RECONVERGENT B0 ;  /* 0x0000000000007941 */ /* 0x000fea0003800200 */
.L_x_7:
[----:B------:R-:W2:Y:S01]  /*03f0*/  LDG.E R0, desc[UR6][R6.64+0x4] ;  /* 0x0000040606007981 */ /* 0x000ea2000c1e1900 */
[----:B------:R-:W1:Y:S01]  /*0400*/  LDC R11, c[0x0][0x38c] ;  /* 0x0000e300ff0b7b82 */ /* 0x000e620000000800 */
[----:B------:R-:W-:Y:S01]  /*0410*/  F2I.TRUNC.NTZ R5, R5 ;  /* 0x0000000500057305 */ /* 0x000fe2000020f100 */
[----:B------:R-:W-:Y:S07]  /*0420*/  BSSY.RECONVERGENT B0, `(.L_x_9) ;  /* 0x000000e000007945 */ /* 0x000fee0003800200 */
[----:B-1----:R-:W1:Y:S02]  /*0430*/  MUFU.RCP R3, R11 ;  /* 0x0000000b00037308 */ /* 0x002e640000001000 */
        /* <DEDUP_REMOVED lines=8> */
[----:B------:R-:W-:Y:S02]  /*04c0*/  MOV R10, 0x4f0 ;  /* 0x000004f0000a7802 */ /* 0x000fe40000000f00 */
[----:B-1----:R-:W-:-:S07]  /*04d0*/  MOV R3, UR4 ;  /* 0x0000000400037c02 */ /* 0x002fce0008000f00 */
[----:B0-----:R-:W-:Y:S05]  /*04e0*/  CALL.REL.NOINC `($__internal_0_$__cuda_sm3x_div_rn_noftz_f32_slowpath) ;  /* 0x0000000000ac7944 */ /* 0x001fea0003c00000 */
[----:B------:R-:W-:-:S07]  /*04f0*/  IMAD.MOV.U32 R8, RZ, RZ, R0 ;  /* 0x000000ffff087224 */ /* 0x000fce00078e0000 */
.L_x_10:
[----:B------:R-:W-:Y:S05]  /*0500*/  BSYNC.RECONVERGENT B0 ;  /* 0x0000000000007941 */ /* 0x000fea0003800200 */
.L_x_9:
        /* <DEDUP_REMOVED lines=17> */
.L_x_12:
[----:B------:R-:W-:Y:S05]  /*0620*/  BSYNC.RECONVERGENT B0 ;  /* 0x0000000000007941 */ /* 0x000fea0003800200 */
.L_x_11:
[----:B------:R-:W1:Y:S01]  /*0630*/  LDCU UR4, c[0x0][0x394] ;  /* 0x00007280ff0477ac */ /* 0x000e620008000800 */
[----:B------:R-:W2:Y:S01]  /*0640*/  LDC.64 R6, c[0x0][0x3c8] ;  /* 0x0000f200ff067b82 */ /* 0x000ea20000000a00 */
[----:B------:R-:W3:Y:S01]  /*0650*/  F2I.TRUNC.NTZ R3, R3 ;  /* 0x0000000300037305 */ /* 0x000ee2000020f100 */
[----:B------:R-:W-:Y:S01]  /*0660*/  HFMA2 R11, -RZ, RZ, 0, 5.9604644775390625e-08 ;  /* 0x00000001ff0b7431 */ /* 0x000fe200000001ff */
[----:B------:R-:W4:Y:S01]  /*0670*/  LDCU.64 UR8, c[0x0][0x398] ;  /* 0x00007300ff0877ac */ /* 0x000f220008000a00 */
[----:B-1----:R-:W-:-:S04]  /*0680*/  IMAD R5, R4, UR4, R5 ;  /* 0x0000000404057c24 */ /* 0x002fc8000f8e0205 */
[----:B----4-:R-:W-:-:S04]  /*0690*/  IMAD R8, R5, UR8, R8 ;  /* 0x0000000805087c24 */ /* 0x010fc8000f8e0208 */
[----:B---3--:R-:W-:-:S04]  /*06a0*/  IMAD R5, R8, UR9, R3 ;  /* 0x0000000908057c24 */ /* 0x008fc8000f8e0203 */
[----:B--2---:R-:W-:-:S06]  /*06b0*/  IMAD.WIDE R6, R5, 0x4, R6 ;  /* 0x0000000405067825 */ /* 0x004fcc00078e0206 */
[----:B------:R-:W2:Y:S02]  /*06c0*/  ATOMG.E.ADD.STRONG.GPU PT, R6, desc[UR6][R6.64], R11 ;  /* 0x8000000b060679a8 */ /* 0x000ea400081ef106 */
[----:B--2---:R-:W-:-:S13]  /*06d0*/  ISETP.NE.AND P0, PT, R6, RZ, PT ;  /* 0x000000ff0600720c */ /* 0x004fda0003f05270 */
[----:B------:R-:W-:Y:S05]  /*06e0*/  @P0 EXIT ;  /* 0x000000000000094d */ /* 0x000fea0003800000 */
[----:B------:R-:W1:Y:S08]  /*06f0*/  LDC.64 R6, c[0x0][0x3c0] ;  /* 0x0000f000ff067b82 */ /* 0x000e700000000a00 */
[----:B------:R-:W2:Y:S01]  /*0700*/  LDC.64 R8, c[0x0][0x3b0] ;  /* 0x0000ec00ff087b82 */ /* 0x000ea20000000a00 */
[----:B-1----:R-:W-:-:S06]  /*0710*/  IMAD.WIDE R6, R4, 0x4, R6 ;  /* 0x0000000404067825 */ /* 0x002fcc00078e0206 */
[----:B------:R-:W3:Y:S01]  /*0720*/  ATOMG.E.ADD.STRONG.GPU PT, R6, desc[UR6][R6.64], R11 ;  /* 0x8000000b060679a8 */ /* 0x000ee200081ef106 */
[----:B--2---:R-:W-:Y:S02]  /*0730*/  IMAD.WIDE R4, R4, 0x4, R8 ;  /* 0x0000000404047825 */ /* 0x004fe400078e0208 */
[----:B------:R-:W1:Y:S04]  /*0740*/  LDC.64 R8, c[0x0][0x3b8] ;  /* 0x0000ee00ff087b82 */ /* 0x000e680000000a00 */
[----:B------:R-:W3:Y:S02]  /*0750*/  LDG.E R5, desc[UR6][R4.64] ;  /* 0x0000000604057981 */ /* 0x000ee4000c1e1900 */
[----:B---3--:R-:W-:-:S04]  /*0760*/  IMAD.IADD R3, R6, 0x1, R5 ;  /* 0x0000000106037824 */ /* 0x008fc800078e0205 */
[----:B-1----:R-:W-:-:S05]  /*0770*/  IMAD.WIDE R8, R3, 0x4, R8 ;  /* 0x0000000403087825 */ /* 0x002fca00078e0208 */
[----:B------:R-:W-:Y:S01]  /*0780*/  STG.E desc[UR6][R8.64], R2 ;  /* 0x0000000208007986 */ /* 0x000fe2000c101906 */
[----:B------:R-:W-:Y:S05]  /*0790*/  EXIT ;  /* 0x000000000000794d */ /* 0x000fea0003800000 */
        .weak           $__internal_0_$__cuda_sm3x_div_rn_noftz_f32_slowpath
        .type           $__internal_0_$__cuda_sm3x_div_rn_noftz_f32_slowpath,@function
        .size           $__internal_0_$__cuda_sm3x_div_rn_noftz_f32_slowpath,(.L_x_25 - $__internal_0_$__cuda_sm3x_div_rn_noftz_f32_slowpath)
$__internal_0_$__cuda_sm3x_div_rn_noftz_f32_slowpath:
[----:B------:R-:W-:Y:S01]  /*07a0*/  SHF.R.U32.HI R11, RZ, 0x17, R3 ;  /* 0x00000017ff0b7819 */ /* 0x000fe20000011603 */
[----:B------:R-:W-:Y:S01]  /*07b0*/  BSSY.RECONVERGENT B1, `(.L_x_13) ;  /* 0x0000062000017945 */ /* 0x000fe20003800200 */
[----:B------:R-:W-:Y:S02]  /*07c0*/  SHF.R.U32.HI R9, RZ, 0x17, R0 ;  /* 0x00000017ff097819 */ /* 0x000fe40000011600 */
[----:B------:R-:W-:Y:S02]  /*07d0*/  LOP3.LUT R11, R11, 0xff, RZ, 0xc0, !PT ;  /* 0x000000ff0b0b7812 */ /* 0x000fe400078ec0ff */
[----:B------:R-:W-:-:S03]  /*07e0*/  LOP3.LUT R14, R9, 0xff, RZ, 0xc0, !PT ;  /* 0x000000ff090e7812 */ /* 0x000fc600078ec0ff */
[----:B------:R-:W-:Y:S02]  /*07f0*/  VIADD R13, R11, 0xffffffff ;  /* 0xffffffff0b0d7836 */ /* 0x000fe40000000000 */
[----:B------:R-:W-:-:S03]  /*0800*/  VIADD R12, R14, 0xffffffff ;  /* 0xffffffff0e0c7836 */ /* 0x000fc60000000000 */
[----:B------:R-:W-:-:S04]  /*0810*/  ISETP.GT.U32.AND P0, PT, R13, 0xfd, PT ;  /* 0x000000fd0d00780c */ /* 0x000fc80003f04070 */
[----:B------:R-:W-:-:S13]  /*0820*/  ISETP.GT.U32.OR P0, PT, R12, 0xfd, P0 ;  /* 0x000000fd0c00780c */ /* 0x000fda0000704470 */
[----:B------:R-:W-:Y:S01]  /*0830*/  @!P0 MOV R9, RZ ;  /* 0x000000ff00098202 */ /* 0x000fe20000000f00 */
[----:B------:R-:W-:Y:S06]  /*0840*/  @!P0 BRA `(.L_x_14) ;  /* 0x00000000005c8947 */ /* 0x000fec0003800000 */
[----:B------:R-:W-:Y:S02]  /*0850*/  FSETP.GTU.FTZ.AND P0, PT, |R0|, +INF , PT ;  /* 0x7f8000000000780b */ /* 0x000fe40003f1c200 */
[----:B------:R-:W-:-:S04]  /*0860*/  FSETP.GTU.FTZ.AND P1, PT, |R3|, +INF , PT ;  /* 0x7f8000000300780b */ /* 0x000fc80003f3c200 */
[----:B------:R-:W-:-:S13]  /*0870*/  PLOP3.LUT P0, PT, P0, P1, PT, 0xf8, 0x8f ;  /* 0x00000000008f781c */ /* 0x000fda0000703f70 */
[----:B------:R-:W-:Y:S05]  /*0880*/  @P0 BRA `(.L_x_15) ;  /* 0x00000004004c0947 */ /* 0x000fea0003800000 */
[----:B------:R-:W-:-:S13]  /*0890*/  LOP3.LUT P0, RZ, R3, 0x7fffffff, R0, 0xc8, !PT ;  /* 0x7fffffff03ff7812 */ /* 0x000fda000780c800 */
[----:B------:R-:W-:Y:S05]  /*08a0*/  @!P0 BRA `(.L_x_16) ;  /* 0x00000004003c8947 */ /* 0x000fea0003800000 */
[C---:B------:R-:W-:Y:S02]  /*08b0*/  FSETP.NEU.FTZ.AND P2, PT, |R0|.reuse, +INF , PT ;  /* 0x7f8000000000780b */ /* 0x040fe40003f5d200 */
[----:B------:R-:W-:Y:S02]  /*08c0*/  FSETP.NEU.FTZ.AND P1, PT, |R3|, +INF , PT ;  /* 0x7f8000000300780b */ /* 0x000fe40003f3d200 */
[----:B------:R-:W-:-:S11]  /*08d0*/  FSETP.NEU.FTZ.AND P0, PT, |R0|, +INF , PT ;  /* 0x7f8000000000780b */ /* 0x000fd60003f1d200 */
[----:B------:R-:W-:Y:S05]  /*08e0*/  @!P1 BRA !P2, `(.L_x_16) ;  /* 0x00000004002c9947 */ /* 0x000fea0005000000 */
[----:B------:R-:W-:-:S04]  /*08f0*/  LOP3.LUT P2, RZ, R0, 0x7fffffff, RZ, 0xc0, !PT ;  /* 0x7fffffff00ff7812 */ /* 0x000fc8000784c0ff */
[----:B------:R-:W-:-:S13]  /*0900*/  PLOP3.LUT P1, PT, P1, P2, PT, 0x2f, 0xf2 ;  /* 0x0000000000f2781c */ /* 0x000fda0000f24577 */
[----:B------:R-:W-:Y:S05]  /*0910*/  @P1 BRA `(.L_x_17) ;  /* 0x0000000400181947 */ /* 0x000fea0003800000 */
[----:B------:R-:W-:-:S04]  /*0920*/  LOP3.LUT P1, RZ, R3, 0x7fffffff, RZ, 0xc0, !PT ;  /* 0x7fffffff03ff7812 */ /* 0x000fc8000782c0ff */
[----:B------:R-:W-:-:S13]  /*0930*/  PLOP3.LUT P0, PT, P0, P1, PT, 0x2f, 0xf2 ;  /* 0x0000000000f2781c */ /* 0x000fda0000702577 */
[----:B------:R-:W-:Y:S05]  /*0940*/  @P0 BRA `(.L_x_18) ;  /* 0x0000000400000947 */ /* 0x000fea0003800000 */
[----:B------:R-:W-:Y:S02]  /*0950*/  ISETP.GE.AND P0, PT, R12, RZ, PT ;  /* 0x000000ff0c00720c */ /* 0x000fe40003f06270 */
[----:B------:R-:W-:-:S11]  /*0960*/  ISETP.GE.AND P1, PT, R13, RZ, PT ;  /* 0x000000ff0d00720c */ /* 0x000fd60003f26270 */
[----:B------:R-:W-:Y:S02]  /*0970*/  @P0 IMAD.MOV.U32 R9, RZ, RZ, RZ ;  /* 0x000000ffff090224 */ /* 0x000fe400078e00ff */
[----:B------:R-:W-:Y:S01]  /*0980*/  @!P0 FFMA R0, R0, 1.84467440737095516160e+19, RZ ;  /* 0x5f80000000008823 */ /* 0x000fe200000000ff */
[----:B------:R-:W-:Y:S02]  /*0990*/  @!P0 IMAD.MOV.U32 R9, RZ, RZ, -0x40 ;  /* 0xffffffc0ff098424 */ /* 0x000fe400078e00ff */
[----:B------:R-:W-:Y:S02]  /*09a0*/  @!P1 FFMA R3, R3, 1.84467440737095516160e+19, RZ ;  /* 0x5f80000003039823 */ /* 0x000fe400000000ff */
[----:B------:R-:W-:-:S07]  /*09b0*/  @!P1 VIADD R9, R9, 0x40 ;  /* 0x0000004009099836 */ /* 0x000fce0000000000 */
.L_x_14:
[----:B------:R-:W-:Y:S01]  /*09c0*/  LEA R12, R11, 0xc0800000, 0x17 ;  /* 0xc08000000b0c7811 */ /* 0x000fe200078eb8ff */
[----:B------:R-:W-:Y:S03]  /*09d0*/  BSSY.RECONVERGENT B2, `(.L_x_19) ;  /* 0x0000036000027945 */ /* 0x000fe60003800200 */
[----:B------:R-:W-:Y:S01]  /*09e0*/  IADD3 R12, PT, PT, -R12, R3, RZ ;  /* 0x000000030c0c7210 */ /* 0x000fe20007ffe1ff */
[----:B------:R-:W-:-:S03]  /*09f0*/  VIADD R3, R14, 0xffffff81 ;  /* 0xffffff810e037836 */ /* 0x000fc60000000000 */
[----:B------:R0:W1:Y:S01]  /*0a00*/  MUFU.RCP R13, R12 ;  /* 0x0000000c000d7308 */ /* 0x0000620000001000 */
[----:B------:R-:W-:Y:S01]  /*0a10*/  FADD.FTZ R15, -R12, -RZ ;  /* 0x800000ff0c0f7221 */ /* 0x000fe20000010100 */
[C---:B------:R-:W-:Y:S01]  /*0a20*/  IMAD R0, R3.reuse, -0x800000, R0 ;  /* 0xff80000003007824 */ /* 0x040fe200078e0200 */
[----:B0-----:R-:W-:-:S05]  /*0a30*/  IADD3 R12, PT, PT, R3, 0x7f, -R11 ;  /* 0x0000007f030c7810 */ /* 0x001fca0007ffe80b */
[----:B------:R-:W-:Y:S02]  /*0a40*/  IMAD.IADD R12, R12, 0x1, R9 ;  /* 0x000000010c0c7824 */ /* 0x000fe400078e0209 */
[----:B-1----:R-:W-:-:S04]  /*0a50*/  FFMA R14, R13, R15, 1 ;  /* 0x3f8000000d0e7423 */ /* 0x002fc8000000000f */
[----:B------:R-:W-:-:S04]  /*0a60*/  FFMA R16, R13, R14, R13 ;  /* 0x0000000e0d107223 */ /* 0x000fc8000000000d */
[----:B------:R-:W-:-:S04]  /*0a70*/  FFMA R13, R0, R16, RZ ;  /* 0x00000010000d7223 */ /* 0x000fc800000000ff */
[----:B------:R-:W-:-:S04]  /*0a80*/  FFMA R14, R15, R13, R0 ;  /* 0x0000000d0f0e7223 */ /* 0x000fc80000000000 */
[----:B------:R-:W-:-:S04]  /*0a90*/  FFMA R13, R16, R14, R13 ;  /* 0x0000000e100d7223 */ /* 0x000fc8000000000d */
[----:B------:R-:W-:-:S04]  /*0aa0*/  FFMA R14, R15, R13, R0 ;  /* 0x0000000d0f0e7223 */ /* 0x000fc80000000000 */
[----:B------:R-:W-:-:S05]  /*0ab0*/  FFMA R0, R16, R14, R13 ;  /* 0x0000000e10007223 */ /* 0x000fca000000000d */
[----:B------:R-:W-:-:S04]  /*0ac0*/  SHF.R.U32.HI R3, RZ, 0x17, R0 ;  /* 0x00000017ff037819 */ /* 0x000fc80000011600 */
[----:B------:R-:W-:-:S05]  /*0ad0*/  LOP3.LUT R3, R3, 0xff, RZ, 0xc0, !PT ;  /* 0x000000ff03037812 */ /* 0x000fca00078ec0ff */
[----:B------:R-:W-:-:S05]  /*0ae0*/  IMAD.IADD R11, R3, 0x1, R12 ;  /* 0x00000001030b7824 */ /* 0x000fca00078e020c */
[----:B------:R-:W-:-:S04]  /*0af0*/  IADD3 R3, PT, PT, R11, -0x1, RZ ;  /* 0xffffffff0b037810 */ /* 0x000fc80007ffe0ff */
[----:B------:R-:W-:-:S13]  /*0b00*/  ISETP.GE.U32.AND P0, PT, R3, 0xfe, PT ;  /* 0x000000fe0300780c */ /* 0x000fda0003f06070 */
[----:B------:R-:W-:Y:S05]  /*0b10*/  @!P0 BRA `(.L_x_20) ;  /* 0x0000000000808947 */ /* 0x000fea0003800000 */
[----:B------:R-:W-:-:S13]  /*0b20*/  ISETP.GT.AND P0, PT, R11, 0xfe, PT ;  /* 0x000000fe0b00780c */ /* 0x000fda0003f04270 */
[----:B------:R-:W-:Y:S05]  /*0b30*/  @P0 BRA `(.L_x_21) ;  /* 0x00000000006c0947 */ /* 0x000fea0003800000 */
[----:B------:R-:W-:-:S13]  /*0b40*/  ISETP.GE.AND P0, PT, R11, 0x1, PT ;  /* 0x000000010b00780c */ /* 0x000fda0003f06270 */
[----:B------:R-:W-:Y:S05]  /*0b50*/  @P0 BRA `(.L_x_22) ;  /* 0x0000000000740947 */ /* 0x000fea0003800000 */
[----:B------:R-:W-:Y:S02]  /*0b60*/  ISETP.GE.AND P0, PT, R11, -0x18, PT ;  /* 0xffffffe80b00780c */ /* 0x000fe40003f06270 */
[----:B------:R-:W-:-:S11]  /*0b70*/  LOP3.LUT R0, R0, 0x80000000, RZ, 0xc0, !PT ;  /* 0x8000000000007812 */ /* 0x000fd600078ec0ff */
[----:B------:R-:W-:Y:S05]  /*0b80*/  @!P0 BRA `(.L_x_22) ;  /* 0x0000000000688947 */ /* 0x000fea0003800000 */
[CCC-:B------:R-:W-:Y:S01]  /*0b90*/  FFMA.RZ R3, R16.reuse, R14.reuse, R13.reuse ;  /* 0x0000000e10037223 */ /* 0x1c0fe2000000c00d */
[CCC-:B------:R-:W-:Y:S01]  /*0ba0*/  FFMA.RM R12, R16.reuse, R14.reuse, R13.reuse ;  /* 0x0000000e100c7223 */ /* 0x1c0fe2000000400d */
[C---:B------:R-:W-:Y:S02]  /*0bb0*/  ISETP.NE.AND P2, PT, R11.reuse, RZ, PT ;  /* 0x000000ff0b00720c */ /* 0x040fe40003f45270 */
[----:B------:R-:W-:Y:S02]  /*0bc0*/  ISETP.NE.AND P1, PT, R11, RZ, PT ;  /* 0x000000ff0b00720c */ /* 0x000fe40003f25270 */
[----:B------:R-:W-:Y:S01]  /*0bd0*/  LOP3.LUT R9, R3, 0x7fffff, RZ, 0xc0, !PT ;  /* 0x007fffff03097812 */ /* 0x000fe200078ec0ff */
[----:B------:R-:W-:Y:S01]  /*0be0*/  FFMA.RP R3, R16, R14, R13 ;  /* 0x0000000e10037223 */ /* 0x000fe2000000800d */
[----:B------:R-:W-:Y:S02]  /*0bf0*/  VIADD R14, R11, 0x20 ;  /* 0x000000200b0e7836 */ /* 0x000fe40000000000 */
[----:B------:R-:W-:Y:S01]  /*0c00*/  LOP3.LUT R9, R9, 0x800000, RZ, 0xfc, !PT ;  /* 0x0080000009097812 */ /* 0x000fe200078efcff */
[----:B------:R-:W-:Y:S01]  /*0c10*/  IMAD.MOV R11, RZ, RZ, -R11 ;  /* 0x000000ffff0b7224 */ /* 0x000fe200078e0a0b */
[----:B------:R-:W-:-:S02]  /*0c20*/  FSETP.NEU.FTZ.AND P0, PT, R3, R12, PT ;  /* 0x0000000c0300720b */ /* 0x000fc40003f1d000 */
[----:B------:R-:W-:Y:S02]  /*0c30*/  SHF.L.U32 R14, R9, R14, RZ ;  /* 0x0000000e090e7219 */ /* 0x000fe400000006ff */
[----:B------:R-:W-:Y:S02]  /*0c40*/  SEL R12, R11, RZ, P2 ;  /* 0x000000ff0b0c7207 */ /* 0x000fe40001000000 */
[----:B------:R-:W-:Y:S02]  /*0c50*/  ISETP.NE.AND P1, PT, R14, RZ, P1 ;  /* 0x000000ff0e00720c */ /* 0x000fe40000f25270 */
[----:B------:R-:W-:Y:S02]  /*0c60*/  SHF.R.U32.HI R12, RZ, R12, R9 ;  /* 0x0000000cff0c7219 */ /* 0x000fe40000011609 */
[----:B------:R-:W-:Y:S02]  /*0c70*/  PLOP3.LUT P0, PT, P0, P1, PT, 0xf8, 0x8f ;  /* 0x00000000008f781c */ /* 0x000fe40000703f70 */
[----:B------:R-:W-:-:S02]  /*0c80*/  SHF.R.U32.HI R14, RZ, 0x1, R12 ;  /* 0x00000001ff0e7819 */ /* 0x000fc4000001160c */
[----:B------:R-:W-:-:S04]  /*0c90*/  SEL R3, RZ, 0x1, !P0 ;  /* 0x00000001ff037807 */ /* 0x000fc80004000000 */
[----:B------:R-:W-:-:S04]  /*0ca0*/  LOP3.LUT R3, R3, 0x1, R14, 0xf8, !PT ;  /* 0x0000000103037812 */ /* 0x000fc800078ef80e */
[----:B------:R-:W-:-:S05]  /*0cb0*/  LOP3.LUT R3, R3, R12, RZ, 0xc0, !PT ;  /* 0x0000000c03037212 */ /* 0x000fca00078ec0ff */
[----:B------:R-:W-:-:S05]  /*0cc0*/  IMAD.IADD R3, R14, 0x1, R3 ;  /* 0x000000010e037824 */ /* 0x000fca00078e0203 */
[----:B------:R-:W-:Y:S01]  /*0cd0*/  LOP3.LUT R0, R3, R0, RZ, 0xfc, !PT ;  /* 0x0000000003007212 */ /* 0x000fe200078efcff */
[----:B------:R-:W-:Y:S06]  /*0ce0*/  BRA `(.L_x_22) ;  /* 0x0000000000107947 */ /* 0x000fec0003800000 */
.L_x_21:
[----:B------:R-:W-:-:S04]  /*0cf0*/  LOP3.LUT R0, R0, 0x80000000, RZ, 0xc0, !PT ;  /* 0x8000000000007812 */ /* 0x000fc800078ec0ff */
[----:B------:R-:W-:Y:S01]  /*0d00*/  LOP3.LUT R0, R0, 0x7f800000, RZ, 0xfc, !PT ;  /* 0x7f80000000007812 */ /* 0x000fe200078efcff */
[----:B------:R-:W-:Y:S06]  /*0d10*/  BRA `(.L_x_22) ;  /* 0x0000000000047947 */ /* 0x000fec0003800000 */
.L_x_20:
[----:B------:R-:W-:-:S07]  /*0d20*/  LEA R0, R12, R0, 0x17 ;  /* 0x000000000c007211 */ /* 0x000fce00078eb8ff */
.L_x_22:
[----:B------:R-:W-:Y:S05]  /*0d30*/  BSYNC.RECONVERGENT B2 ;  /* 0x0000000000027941 */ /* 0x000fea0003800200 */
.L_x_19:
[----:B------:R-:W-:Y:S05]  /*0d40*/  BRA `(.L_x_23) ;  /* 0x0000000000207947 */ /* 0x000fea0003800000 */
.L_x_18:
[----:B------:R-:W-:-:S04]  /*0d50*/  LOP3.LUT R0, R3, 0x80000000, R0, 0x48, !PT ;  /* 0x8000000003007812 */ /* 0x000fc800078e4800 */
[----:B------:R-:W-:Y:S01]  /*0d60*/  LOP3.LUT R0, R0, 0x7f800000, RZ, 0xfc, !PT ;  /* 0x7f80000000007812 */ /* 0x000fe200078efcff */
[----:B------:R-:W-:Y:S06]  /*0d70*/  BRA `(.L_x_23) ;  /* 0x0000000000147947 */ /* 0x000fec0003800000 */
.L_x_17:
[----:B------:R-:W-:Y:S01]  /*0d80*/  LOP3.LUT R0, R3, 0x80000000, R0, 0x48, !PT ;  /* 0x8000000003007812 */ /* 0x000fe200078e4800 */
[----:B------:R-:W-:Y:S06]  /*0d90*/  BRA `(.L_x_23) ;  /* 0x00000000000c7947 */ /* 0x000fec0003800000 */
.L_x_16:
[----:B------:R-:W0:Y:S01]  /*0da0*/  MUFU.RSQ R0, -QNAN ;  /* 0xffc0000000007908 */ /* 0x000e220000001400 */
[----:B------:R-:W-:Y:S05]  /*0db0*/  BRA `(.L_x_23) ;  /* 0x0000000000047947 */ /* 0x000fea0003800000 */
.L_x_15:
[----:B------:R-:W-:-:S07]  /*0dc0*/  FADD.FTZ R0, R0, R3 ;  /* 0x0000000300007221 */ /* 0x000fce0000010000 */
.L_x_23:
[----:B------:R-:W-:Y:S05]  /*0dd0*/  BSYNC.RECONVERGENT B1 ;  /* 0x0000000000017941 */ /* 0x000fea0003800200 */
.L_x_13:
[----:B------:R-:W-:-:S04]  /*0de0*/  IMAD.MOV.U32 R11, RZ, RZ, 0x0 ;  /* 0x00000000ff0b7424 */ /* 0x000fc800078e00ff */
[----:B0-----:R-:W-:Y:S05]  /*0df0*/  RET.REL.NODEC R10 `(_Z24grid_sampling_gpu_kerneliifffiiiPKfPKiPiS3_S3_S3_) ;  /* 0xfffffff00a807950 */ /* 0x001fea0003c3ffff */
.L_x_24:
[----:B------:R-:W-:-:S00]  /*0e00*/  BRA `(.L_x_24) ;  /* 0xfffffffc00fc7947 */ /* 0x000fc0000383ffff */
[----:B------:R-:W-:-:S00]  /*0e10*/  NOP ;  /* 0x0000000000007918 */ /* 0x000fc00000000000 */
        /* <DEDUP_REMOVED lines=14> */
.L_x_25:


//--------------------- .nv.global.init           --------------------------
	.section	.nv.global.init,"aw",@progbits
.nv.global.init:
	.type		$str,@object
	.size		$str,(.L_0 - $str)
$str:
        /*0000*/ 	.byte	0x47, 0x72, 0x69, 0x64, 0x53, 0x61, 0x6d, 0x70, 0x6c, 0x69, 0x6e, 0x67, 0x4f, 0x70, 0x20, 0x65
        /*0010*/ 	.byte	0x78, 0x69, 0x74, 0x73, 0x20, 0x64, 0x75, 0x65, 0x20, 0x74, 0x6f, 0x20, 0x76, 0x6f, 0x69, 0x64
        /*0020*/ 	.byte	0x20, 0x69, 0x6e, 0x70, 0x75, 0x74, 0x73, 0x2e, 0x0a, 0x00
.L_0:


//--------------------- .nv.shared.reserved.0     --------------------------
	.section	.nv.shared.reserved.0,"aw",@nobits
	.weak		__nv_reservedSMEM_offset_0_alias
	.size		__nv_reservedSMEM_offset_0_alias, 0, 64
	.other		__nv_reservedSMEM_offset_0_alias,@"STO_CUDA_RESERVED_SHARED STV_DEFAULT"
__nv_reservedSMEM_offset_0_alias:
	.zero		0
	.zero		64


//--------------------- .nv.constant0._Z24grid_sampling_gpu_kerneliifffiiiPKfPKiPiS3_S3_S3_ --------------------------
	.section	.nv.constant0._Z24grid_sampling_gpu_kerneliifffiiiPKfPKiPiS3_S3_S3_,"a",@progbits
	.sectionflags	@""
	.align	4
.nv.constant0._Z24grid_sampling_gpu_kerneliifffiiiPKfPKiPiS3_S3_S3_:
	.zero		976


//--------------------- SYMBOLS --------------------------

	.type		.nv.reservedSmem.offset0,@object
	.size		.nv.reservedSmem.offset0,0x4
	.type		vprintf,@function
